//
// Generated by NVIDIA NVVM Compiler
//
// Compiler Build ID: CL-36424714
// Cuda compilation tools, release 13.0, V13.0.88
// Based on NVVM 20.0.0
//

.version 9.0
.target sm_100
.address_size 64

	// .globl	_Z6kernelv
.global .align 4 .u32 a;
.global .align 4 .u32 b;
.global .align 4 .u32 c;

.visible .entry _Z6kernelv()
{
	.reg .b32 	%r<4>;

	ld.global.u32 	%r1, [a];
	ld.global.u32 	%r2, [b];
	div.u32 	%r3, %r1, %r2;
	st.global.u32 	[c], %r3;
	ret;

}


// ===== COMPILED SASS (sm_100) =====

	.target	sm_100

	.elftype	@"ET_EXEC"


//--------------------- .note.nv.tkinfo           --------------------------
	.section	.note.nv.tkinfo,"",@"SHT_NOTE"
	.sectionflags	@"SHF_NOTE_NV_TKINFO"
	.tkinfo
        /*0018*/ 	.word	0x00000002
        /*0030*/ 	.string	""
        /*0030*/ 	.string	"ptxas"
        /*0030*/ 	.string	"Cuda compilation tools, release 13.0, V13.0.88"
        /*0030*/ 	.string	"Build cuda_13.0.r13.0/compiler.36424714_0"
        /*0030*/ 	.string	"-arch sm_100 -m 64 "



//--------------------- .note.nv.cuinfo           --------------------------
	.section	.note.nv.cuinfo,"",@"SHT_NOTE"
	.sectionflags	@"SHF_NOTE_NV_CUINFO"
        /*0018*/ 	.short	0x0002
        /*001a*/ 	.short	0x0064
        /*001c*/ 	.short	0x0082
	.zero		2


//--------------------- .nv.info                  --------------------------
	.section	.nv.info,"",@"SHT_CUDA_INFO"
	.align	4


	//----- nvinfo : EIATTR_REGCOUNT
	.align		4
        /*0000*/ 	.byte	0x04, 0x2f
        /*0002*/ 	.short	(.L_4 - .L_3)
	.align		4
.L_3:
        /*0004*/ 	.word	index@(_Z6kernelv)
        /*0008*/ 	.word	0x0000000c


	//----- nvinfo : EIATTR_FRAME_SIZE
	.align		4
.L_4:
        /*000c*/ 	.byte	0x04, 0x11
        /*000e*/ 	.short	(.L_6 - .L_5)
	.align		4
.L_5:
        /*0010*/ 	.word	index@(_Z6kernelv)
        /*0014*/ 	.word	0x00000000


	//----- nvinfo : EIATTR_MIN_STACK_SIZE
	.align		4
.L_6:
        /*0018*/ 	.byte	0x04, 0x12
        /*001a*/ 	.short	(.L_8 - .L_7)
	.align		4
.L_7:
        /*001c*/ 	.word	index@(_Z6kernelv)
        /*0020*/ 	.word	0x00000000
.L_8:


//--------------------- .nv.compat                --------------------------
	.section	.nv.compat,"",@"SHT_CUDA_COMPAT_INFO"
	.align	4
        /*0000*/ 	.byte	0x02, 0x09, 0x00, 0x00, 0x02, 0x02, 0x01, 0x00, 0x02, 0x05, 0x05, 0x00, 0x03, 0x07, 0x01, 0x01
        /*0010*/ 	.byte	0x02, 0x03, 0x00, 0x00, 0x02, 0x06, 0x01, 0x00, 0x04, 0x0b, 0x08, 0x00, 0x09, 0x00, 0x00, 0x00
        /*0020*/ 	.byte	0x00, 0x00, 0x00, 0x00


//--------------------- .nv.info._Z6kernelv       --------------------------
	.section	.nv.info._Z6kernelv,"",@"SHT_CUDA_INFO"
	.sectionflags	@""
	.align	4


	//----- nvinfo : EIATTR_CUDA_API_VERSION
	.align		4
        /*0000*/ 	.byte	0x04, 0x37
        /*0002*/ 	.short	(.L_10 - .L_9)
.L_9:
        /*0004*/ 	.word	0x00000082


	//----- nvinfo : EIATTR_SPARSE_MMA_MASK
	.align		4
.L_10:
        /*0008*/ 	.byte	0x03, 0x50
        /*000a*/ 	.short	0x0000


	//----- nvinfo : EIATTR_MAXREG_COUNT
	.align		4
        /*000c*/ 	.byte	0x03, 0x1b
        /*000e*/ 	.short	0x00ff


	//----- nvinfo : EIATTR_MERCURY_ISA_VERSION
	.align		4
        /*0010*/ 	.byte	0x03, 0x5f
        /*0012*/ 	.short	0x0101


	//----- nvinfo : EIATTR_VRC_CTA_INIT_COUNT
	.align		4
        /*0014*/ 	.byte	0x02, 0x4a
	.zero		1
	.zero		1


	//----- nvinfo : EIATTR_EXIT_INSTR_OFFSETS
	.align		4
        /*0018*/ 	.byte	0x04, 0x1c
        /*001a*/ 	.short	(.L_12 - .L_11)


	//   ....[0]....
.L_11:
        /*001c*/ 	.word	0x000001a0


	//----- nvinfo : EIATTR_SW_WAR
	.align		4
.L_12:
        /*0020*/ 	.byte	0x04, 0x36
        /*0022*/ 	.short	(.L_14 - .L_13)
.L_13:
        /*0024*/ 	.word	0x00000008
.L_14:


//--------------------- .nv.callgraph             --------------------------
	.section	.nv.callgraph,"",@"SHT_CUDA_CALLGRAPH"
	.align	4
	.sectionentsize	8
	.align		4
        /*0000*/ 	.word	0x00000000
	.align		4
        /*0004*/ 	.word	0xffffffff
	.align		4
        /*0008*/ 	.word	0x00000000
	.align		4
        /*000c*/ 	.word	0xfffffffe
	.align		4
        /*0010*/ 	.word	0x00000000
	.align		4
        /*0014*/ 	.word	0xfffffffd
	.align		4
        /*0018*/ 	.word	0x00000000
	.align		4
        /*001c*/ 	.word	0xfffffffc


//--------------------- .nv.constant4             --------------------------
	.section	.nv.constant4,"a",@progbits
	.align	8
	.align		8
.nv.constant4:
        /*0000*/ 	.dword	a
	.align		8
        /*0008*/ 	.dword	b
	.align		8
        /*0010*/ 	.dword	c


//--------------------- .text._Z6kernelv          --------------------------
	.section	.text._Z6kernelv,"ax",@progbits
	.align	128
        .global         _Z6kernelv
        .type           _Z6kernelv,@function
        .size           _Z6kernelv,(.L_x_1 - _Z6kernelv)
        .other          _Z6kernelv,@"STO_CUDA_ENTRY STV_DEFAULT"
_Z6kernelv:
.text._Z6kernelv:
[----:B------:R-:W-:Y:S08]  /*0000*/  LDC R1, c[0x0][0x37c] ;  /* 0x0000df00ff017b82 */ /* 0x000ff00000000800 */
[----:B------:R-:W0:Y:S01]  /*0010*/  LDC.64 R4, c[0x4][0x8] ;  /* 0x01000200ff047b82 */ /* 0x000e220000000a00 */
[----:B------:R-:W0:Y:S02]  /*0020*/  LDCU.64 UR4, c[0x0][0x358] ;  /* 0x00006b00ff0477ac */ /* 0x000e240008000a00 */
[----:B0-----:R-:W2:Y:S05]  /*0030*/  LDG.E R5, desc[UR4][R4.64] ;  /* 0x0000000404057981 */ /* 0x001eaa000c1e1900 */
[----:B------:R-:W0:Y:S02]  /*0040*/  LDC.64 R2, c[0x4][RZ] ;  /* 0x01000000ff027b82 */ /* 0x000e240000000a00 */
[----:B0-----:R-:W3:Y:S01]  /*0050*/  LDG.E R2, desc[UR4][R2.64] ;  /* 0x0000000402027981 */ /* 0x001ee2000c1e1900 */
[----:B--2---:R-:W0:Y:S01]  /*0060*/  I2F.U32.RP R0, R5 ;  /* 0x0000000500007306 */ /* 0x004e220000209000 */
[----:B------:R-:W-:-:S02]  /*0070*/  IADD3 R9, PT, PT, RZ, -R5, RZ ;  /* 0x80000005ff097210 */ /* 0x000fc40007ffe0ff */
[----:B------:R-:W-:-:S05]  /*0080*/  ISETP.NE.U32.AND P2, PT, R5, RZ, PT ;  /* 0x000000ff0500720c */ /* 0x000fca0003f45070 */
[----:B0-----:R-:W0:Y:S02]  /*0090*/  MUFU.RCP R0, R0 ;  /* 0x0000000000007308 */ /* 0x001e240000001000 */
[----:B0-----:R-:W-:-:S06]  /*00a0*/  IADD3 R6, PT, PT, R0, 0xffffffe, RZ ;  /* 0x0ffffffe00067810 */ /* 0x001fcc0007ffe0ff */
[----:B------:R0:W1:Y:S02]  /*00b0*/  F2I.FTZ.U32.TRUNC.NTZ R7, R6 ;  /* 0x0000000600077305 */ /* 0x000064000021f000 */
[----:B0-----:R-:W-:Y:S02]  /*00c0*/  IMAD.MOV.U32 R6, RZ, RZ, RZ ;  /* 0x000000ffff067224 */ /* 0x001fe400078e00ff */
[----:B-1----:R-:W-:-:S04]  /*00d0*/  IMAD R9, R9, R7, RZ ;  /* 0x0000000709097224 */ /* 0x002fc800078e02ff */
[----:B------:R-:W-:-:S06]  /*00e0*/  IMAD.HI.U32 R7, R7, R9, R6 ;  /* 0x0000000907077227 */ /* 0x000fcc00078e0006 */
[----:B---3--:R-:W-:-:S05]  /*00f0*/  IMAD.HI.U32 R7, R7, R2, RZ ;  /* 0x0000000207077227 */ /* 0x008fca00078e00ff */
[----:B------:R-:W-:-:S05]  /*0100*/  IADD3 R4, PT, PT, -R7, RZ, RZ ;  /* 0x000000ff07047210 */ /* 0x000fca0007ffe1ff */
[----:B------:R-:W-:Y:S02]  /*0110*/  IMAD R4, R5, R4, R2 ;  /* 0x0000000405047224 */ /* 0x000fe400078e0202 */
[----:B------:R-:W0:Y:S03]  /*0120*/  LDC.64 R2, c[0x4][0x10] ;  /* 0x01000400ff027b82 */ /* 0x000e260000000a00 */
[----:B------:R-:W-:-:S13]  /*0130*/  ISETP.GE.U32.AND P0, PT, R4, R5, PT ;  /* 0x000000050400720c */ /* 0x000fda0003f06070 */
[----:B------:R-:W-:Y:S01]  /*0140*/  @P0 IMAD.IADD R4, R4, 0x1, -R5 ;  /* 0x0000000104040824 */ /* 0x000fe200078e0a05 */
[----:B------:R-:W-:-:S04]  /*0150*/  @P0 IADD3 R7, PT, PT, R7, 0x1, RZ ;  /* 0x0000000107070810 */ /* 0x000fc80007ffe0ff */
[----:B------:R-:W-:-:S13]  /*0160*/  ISETP.GE.U32.AND P1, PT, R4, R5, PT ;  /* 0x000000050400720c */ /* 0x000fda0003f26070 */
[----:B------:R-:W-:Y:S01]  /*0170*/  @P1 VIADD R7, R7, 0x1 ;  /* 0x0000000107071836 */ /* 0x000fe20000000000 */
[----:B------:R-:W-:-:S05]  /*0180*/  @!P2 LOP3.LUT R7, RZ, R5, RZ, 0x33, !PT ;  /* 0x00000005ff07a212 */ /* 0x000fca00078e33ff */
[----:B0-----:R-:W-:Y:S01]  /*0190*/  STG.E desc[UR4][R2.64], R7 ;  /* 0x0000000702007986 */ /* 0x001fe2000c101904 */
[----:B------:R-:W-:Y:S05]  /*01a0*/  EXIT ;  /* 0x000000000000794d */ /* 0x000fea0003800000 */
.L_x_0:
[----:B------:R-:W-:-:S00]  /*01b0*/  BRA `(.L_x_0) ;  /* 0xfffffffc00fc7947 */ /* 0x000fc0000383ffff */
[----:B------:R-:W-:-:S00]  /*01c0*/  NOP ;  /* 0x0000000000007918 */ /* 0x000fc00000000000 */
        /* <DEDUP_REMOVED lines=11> */
.L_x_1:


//--------------------- .nv.shared.reserved.0     --------------------------
	.section	.nv.shared.reserved.0,"aw",@nobits
	.weak		__nv_reservedSMEM_offset_0_alias
	.size		__nv_reservedSMEM_offset_0_alias, 0, 64
	.other		__nv_reservedSMEM_offset_0_alias,@"STO_CUDA_RESERVED_SHARED STV_DEFAULT"
__nv_reservedSMEM_offset_0_alias:
	.zero		0
	.zero		64


//--------------------- .nv.global                --------------------------
	.section	.nv.global,"aw",@nobits
	.align	4
.nv.global:
	.type		c,@object
	.size		c,(a - c)
c:
	.zero		4
	.type		a,@object
	.size		a,(b - a)
a:
	.zero		4
	.type		b,@object
	.size		b,(.L_1 - b)
b:
	.zero		4
.L_1:


//--------------------- .nv.constant0._Z6kernelv  --------------------------
	.section	.nv.constant0._Z6kernelv,"a",@progbits
	.sectionflags	@""
	.align	4
.nv.constant0._Z6kernelv:
	.zero		896


//--------------------- SYMBOLS --------------------------

	.type		.nv.reservedSmem.offset0,@object
	.size		.nv.reservedSmem.offset0,0x4
